	.headerflags	@"EF_CUDA_TEXMODE_UNIFIED EF_CUDA_64BIT_ADDRESS EF_CUDA_ACCELERATORS EF_CUDA_SM90 EF_CUDA_VIRTUAL_SM(EF_CUDA_SM90)"
	.elftype	@"ET_EXEC"


//--------------------- .nv.info                  --------------------------
	.section	.nv.info,"",@"SHT_CUDA_INFO"
	.align	4


	//----- nvinfo : EIATTR_REGCOUNT
	.align		4
        /*0000*/ 	.byte	0x04, 0x2f
        /*0002*/ 	.short	(.L_3 - .L_2)
	.align		4
.L_2:
        /*0004*/ 	.word	index@(triton_poi_fused__native_batch_norm_legit_no_training_cat_relu_93)
        /*0008*/ 	.word	0x0000001a


	//----- nvinfo : EIATTR_MIN_STACK_SIZE
	.align		4
.L_3:
        /*000c*/ 	.byte	0x04, 0x12
        /*000e*/ 	.short	(.L_5 - .L_4)
	.align		4
.L_4:
        /*0010*/ 	.word	index@(triton_poi_fused__native_batch_norm_legit_no_training_cat_relu_93)
        /*0014*/ 	.word	0x00000000


	//----- nvinfo : EIATTR_FRAME_SIZE
	.align		4
.L_5:
        /*0018*/ 	.byte	0x04, 0x11
        /*001a*/ 	.short	(.L_7 - .L_6)
	.align		4
.L_6:
        /*001c*/ 	.word	index@(triton_poi_fused__native_batch_norm_legit_no_training_cat_relu_93)
        /*0020*/ 	.word	0x00000000


	//----- nvinfo : EIATTR_MIN_STACK_SIZE
	.align		4
.L_7:
        /*0024*/ 	.byte	0x04, 0x12
        /*0026*/ 	.short	(.L_9 - .L_8)
	.align		4
.L_8:
        /*0028*/ 	.word	index@(triton_poi_fused__native_batch_norm_legit_no_training_cat_relu_93)
        /*002c*/ 	.word	0x00000000
.L_9:


//--------------------- .nv.info.triton_poi_fused__native_batch_norm_legit_no_training_cat_relu_93 --------------------------
	.section	.nv.info.triton_poi_fused__native_batch_norm_legit_no_training_cat_relu_93,"",@"SHT_CUDA_INFO"
	.sectionflags	@""
	.align	4


	//----- nvinfo : EIATTR_CUDA_API_VERSION
	.align		4
        /*0000*/ 	.byte	0x04, 0x37
        /*0002*/ 	.short	(.L_11 - .L_10)
.L_10:
        /*0004*/ 	.word	0x0000007c


	//----- nvinfo : EIATTR_KPARAM_INFO
	.align		4
.L_11:
        /*0008*/ 	.byte	0x04, 0x17
        /*000a*/ 	.short	(.L_13 - .L_12)
.L_12:
        /*000c*/ 	.word	0x00000000
        /*0010*/ 	.short	0x000b
        /*0012*/ 	.short	0x0058
        /*0014*/ 	.byte	0x00, 0xf0, 0x11, 0x00


	//----- nvinfo : EIATTR_KPARAM_INFO
	.align		4
.L_13:
        /*0018*/ 	.byte	0x04, 0x17
        /*001a*/ 	.short	(.L_15 - .L_14)
.L_14:
        /*001c*/ 	.word	0x00000000
        /*0020*/ 	.short	0x000a
        /*0022*/ 	.short	0x0050
        /*0024*/ 	.byte	0x00, 0xf4, 0x21, 0x00


	//----- nvinfo : EIATTR_KPARAM_INFO
	.align		4
.L_15:
        /*0028*/ 	.byte	0x04, 0x17
        /*002a*/ 	.short	(.L_17 - .L_16)
.L_16:
        /*002c*/ 	.word	0x00000000
        /*0030*/ 	.short	0x0009
        /*0032*/ 	.short	0x0048
        /*0034*/ 	.byte	0x00, 0xf4, 0x21, 0x00


	//----- nvinfo : EIATTR_KPARAM_INFO
	.align		4
.L_17:
        /*0038*/ 	.byte	0x04, 0x17
        /*003a*/ 	.short	(.L_19 - .L_18)
.L_18:
        /*003c*/ 	.word	0x00000000
        /*0040*/ 	.short	0x0008
        /*0042*/ 	.short	0x0040
        /*0044*/ 	.byte	0x00, 0xf4, 0x21, 0x00


	//----- nvinfo : EIATTR_KPARAM_INFO
	.align		4
.L_19:
        /*0048*/ 	.byte	0x04, 0x17
        /*004a*/ 	.short	(.L_21 - .L_20)
.L_20:
        /*004c*/ 	.word	0x00000000
        /*0050*/ 	.short	0x0007
        /*0052*/ 	.short	0x0038
        /*0054*/ 	.byte	0x00, 0xf4, 0x21, 0x00


	//----- nvinfo : EIATTR_KPARAM_INFO
	.align		4
.L_21:
        /*0058*/ 	.byte	0x04, 0x17
        /*005a*/ 	.short	(.L_23 - .L_22)
.L_22:
        /*005c*/ 	.word	0x00000000
        /*0060*/ 	.short	0x0006
        /*0062*/ 	.short	0x0030
        /*0064*/ 	.byte	0x00, 0xf4, 0x21, 0x00


	//----- nvinfo : EIATTR_KPARAM_INFO
	.align		4
.L_23:
        /*0068*/ 	.byte	0x04, 0x17
        /*006a*/ 	.short	(.L_25 - .L_24)
.L_24:
        /*006c*/ 	.word	0x00000000
        /*0070*/ 	.short	0x0005
        /*0072*/ 	.short	0x0028
        /*0074*/ 	.byte	0x00, 0xf4, 0x21, 0x00


	//----- nvinfo : EIATTR_KPARAM_INFO
	.align		4
.L_25:
        /*0078*/ 	.byte	0x04, 0x17
        /*007a*/ 	.short	(.L_27 - .L_26)
.L_26:
        /*007c*/ 	.word	0x00000000
        /*0080*/ 	.short	0x0004
        /*0082*/ 	.short	0x0020
        /*0084*/ 	.byte	0x00, 0xf4, 0x21, 0x00


	//----- nvinfo : EIATTR_KPARAM_INFO
	.align		4
.L_27:
        /*0088*/ 	.byte	0x04, 0x17
        /*008a*/ 	.short	(.L_29 - .L_28)
.L_28:
        /*008c*/ 	.word	0x00000000
        /*0090*/ 	.short	0x0003
        /*0092*/ 	.short	0x0018
        /*0094*/ 	.byte	0x00, 0xf4, 0x21, 0x00


	//----- nvinfo : EIATTR_KPARAM_INFO
	.align		4
.L_29:
        /*0098*/ 	.byte	0x04, 0x17
        /*009a*/ 	.short	(.L_31 - .L_30)
.L_30:
        /*009c*/ 	.word	0x00000000
        /*00a0*/ 	.short	0x0002
        /*00a2*/ 	.short	0x0010
        /*00a4*/ 	.byte	0x00, 0xf4, 0x21, 0x00


	//----- nvinfo : EIATTR_KPARAM_INFO
	.align		4
.L_31:
        /*00a8*/ 	.byte	0x04, 0x17
        /*00aa*/ 	.short	(.L_33 - .L_32)
.L_32:
        /*00ac*/ 	.word	0x00000000
        /*00b0*/ 	.short	0x0001
        /*00b2*/ 	.short	0x0008
        /*00b4*/ 	.byte	0x00, 0xf4, 0x21, 0x00


	//----- nvinfo : EIATTR_KPARAM_INFO
	.align		4
.L_33:
        /*00b8*/ 	.byte	0x04, 0x17
        /*00ba*/ 	.short	(.L_35 - .L_34)
.L_34:
        /*00bc*/ 	.word	0x00000000
        /*00c0*/ 	.short	0x0000
        /*00c2*/ 	.short	0x0000
        /*00c4*/ 	.byte	0x00, 0xf4, 0x21, 0x00


	//----- nvinfo : EIATTR_SPARSE_MMA_MASK
	.align		4
.L_35:
        /*00c8*/ 	.byte	0x03, 0x50
        /*00ca*/ 	.short	0x0000


	//----- nvinfo : EIATTR_MAXREG_COUNT
	.align		4
        /*00cc*/ 	.byte	0x03, 0x1b
        /*00ce*/ 	.short	0x00ff


	//----- nvinfo : EIATTR_EXIT_INSTR_OFFSETS
	.align		4
        /*00d0*/ 	.byte	0x04, 0x1c
        /*00d2*/ 	.short	(.L_37 - .L_36)


	//   ....[0]....
.L_36:
        /*00d4*/ 	.word	0x00000610


	//----- nvinfo : EIATTR_REQNTID
	.align		4
.L_37:
        /*00d8*/ 	.byte	0x04, 0x10
        /*00da*/ 	.short	(.L_39 - .L_38)
.L_38:
        /*00dc*/ 	.word	0x00000080
        /*00e0*/ 	.word	0x00000001
        /*00e4*/ 	.word	0x00000001


	//----- nvinfo : EIATTR_CBANK_PARAM_SIZE
	.align		4
.L_39:
        /*00e8*/ 	.byte	0x03, 0x19
        /*00ea*/ 	.short	0x005c


	//----- nvinfo : EIATTR_PARAM_CBANK
	.align		4
        /*00ec*/ 	.byte	0x04, 0x0a
        /*00ee*/ 	.short	(.L_41 - .L_40)
	.align		4
.L_40:
        /*00f0*/ 	.word	index@(.nv.constant0.triton_poi_fused__native_batch_norm_legit_no_training_cat_relu_93)
        /*00f4*/ 	.short	0x0210
        /*00f6*/ 	.short	0x005c


	//----- nvinfo : EIATTR_SW_WAR
	.align		4
.L_41:
        /*00f8*/ 	.byte	0x04, 0x36
        /*00fa*/ 	.short	(.L_43 - .L_42)
.L_42:
        /*00fc*/ 	.word	0x00000008
.L_43:


//--------------------- .nv.callgraph             --------------------------
	.section	.nv.callgraph,"",@"SHT_CUDA_CALLGRAPH"
	.align	4
	.sectionentsize	8
	.align		4
        /*0000*/ 	.word	0x00000000
	.align		4
        /*0004*/ 	.word	0xffffffff
	.align		4
        /*0008*/ 	.word	0x00000000
	.align		4
        /*000c*/ 	.word	0xfffffffe
	.align		4
        /*0010*/ 	.word	0x00000000
	.align		4
        /*0014*/ 	.word	0xfffffffd
	.align		4
        /*0018*/ 	.word	0x00000000
	.align		4
        /*001c*/ 	.word	0xfffffffc


//--------------------- .nv.constant4             --------------------------
	.section	.nv.constant4,"a",@progbits
	.align	8
	.align		8
.nv.constant4:
        /*0000*/ 	.dword	_$_str
	.align		8
        /*0008*/ 	.dword	_$_str_$_2


//--------------------- .text.triton_poi_fused__native_batch_norm_legit_no_training_cat_relu_93 --------------------------
	.section	.text.triton_poi_fused__native_batch_norm_legit_no_training_cat_relu_93,"ax",@progbits
	.align	128
        .global         triton_poi_fused__native_batch_norm_legit_no_training_cat_relu_93
        .type           triton_poi_fused__native_batch_norm_legit_no_training_cat_relu_93,@function
        .size           triton_poi_fused__native_batch_norm_legit_no_training_cat_relu_93,(.L_x_1 - triton_poi_fused__native_batch_norm_legit_no_training_cat_relu_93)
        .other          triton_poi_fused__native_batch_norm_legit_no_training_cat_relu_93,@"STO_CUDA_ENTRY STV_DEFAULT"
triton_poi_fused__native_batch_norm_legit_no_training_cat_relu_93:
.text.triton_poi_fused__native_batch_norm_legit_no_training_cat_relu_93:
[----:B------:R-:W-:Y:S01]  /*0000*/  LDC R1, c[0x0][0x28] ;  /* 0x00000a00ff017b82 */ /* 0x000fe20000000800 */
[----:B------:R-:W1:Y:S01]  /*0010*/  S2R R0, SR_TID.X ;  /* 0x0000000000007919 */ /* 0x000e620000002100 */
[----:B------:R-:W-:Y:S01]  /*0020*/  ULDC.64 UR4, c[0x0][0x208] ;  /* 0x0000820000047ab9 */ /* 0x000fe20000000a00 */
[----:B------:R-:W-:-:S05]  /*0030*/  ULDC.64 UR6, c[0x0][0x218] ;  /* 0x0000860000067ab9 */ /* 0x000fca0000000a00 */
[----:B------:R-:W2:Y:S01]  /*0040*/  LDC.64 R12, c[0x0][0x210] ;  /* 0x00008400ff0c7b82 */ /* 0x000ea20000000a00 */
[----:B------:R-:W3:Y:S01]  /*0050*/  S2R R3, SR_CTAID.X ;  /* 0x0000000000037919 */ /* 0x000ee20000002500 */
[----:B------:R-:W-:Y:S01]  /*0060*/  ULDC.64 UR8, c[0x0][0x230] ;  /* 0x00008c0000087ab9 */ /* 0x000fe20000000a00 */
[----:B-1----:R-:W-:-:S05]  /*0070*/  LOP3.LUT R0, R0, 0x7f, RZ, 0xc0, !PT ;  /* 0x0000007f00007812 */ /* 0x002fca00078ec0ff */
[----:B---3--:R-:W-:-:S04]  /*0080*/  IMAD R0, R3, 0x80, R0 ;  /* 0x0000008003007824 */ /* 0x008fc800078e0200 */
[----:B------:R-:W-:Y:S01]  /*0090*/  IMAD.HI R8, R0, 0x2aaaaaab, RZ ;  /* 0x2aaaaaab00087827 */ /* 0x000fe200078e02ff */
[----:B------:R-:W-:-:S04]  /*00a0*/  SHF.R.S32.HI R3, RZ, 0x1f, R0 ;  /* 0x0000001fff037819 */ /* 0x000fc80000011400 */
[----:B------:R-:W-:Y:S02]  /*00b0*/  LEA.HI R4, R3, R0, RZ, 0x2 ;  /* 0x0000000003047211 */ /* 0x000fe400078f10ff */
[----:B------:R-:W1:Y:S01]  /*00c0*/  LDC.64 R2, c[0x0][0x240] ;  /* 0x00009000ff027b82 */ /* 0x000e620000000a00 */
[----:B------:R-:W-:Y:S02]  /*00d0*/  SHF.R.U32.HI R9, RZ, 0x1f, R8 ;  /* 0x0000001fff097819 */ /* 0x000fe40000011608 */
[----:B------:R-:W-:Y:S02]  /*00e0*/  SHF.R.S32.HI R7, RZ, 0x2, R4 ;  /* 0x00000002ff077819 */ /* 0x000fe40000011404 */
[----:B------:R-:W-:-:S03]  /*00f0*/  LEA.HI.SX32 R9, R8, R9, 0x17 ;  /* 0x0000000908097211 */ /* 0x000fc600078fbaff */
[----:B------:R-:W-:-:S05]  /*0100*/  IMAD.HI R5, R7, 0x2aaaaaab, RZ ;  /* 0x2aaaaaab07057827 */ /* 0x000fca00078e02ff */
[----:B------:R-:W-:-:S04]  /*0110*/  SHF.R.U32.HI R6, RZ, 0x1f, R5 ;  /* 0x0000001fff067819 */ /* 0x000fc80000011605 */
[----:B------:R-:W-:Y:S02]  /*0120*/  LEA.HI R6, R5, R6, RZ, 0x19 ;  /* 0x0000000605067211 */ /* 0x000fe400078fc8ff */
[----:B------:R-:W-:-:S03]  /*0130*/  LOP3.LUT R5, R4, 0xfffffffc, RZ, 0xc0, !PT ;  /* 0xfffffffc04057812 */ /* 0x000fc600078ec0ff */
[----:B------:R-:W-:Y:S02]  /*0140*/  IMAD R7, R6, -0x300, R7 ;  /* 0xfffffd0006077824 */ /* 0x000fe400078e0207 */
[----:B------:R-:W-:Y:S02]  /*0150*/  IMAD.IADD R5, R0, 0x1, -R5 ;  /* 0x0000000100057824 */ /* 0x000fe400078e0a05 */
[----:B-1----:R-:W-:-:S04]  /*0160*/  IMAD.WIDE R2, R7, 0x4, R2 ;  /* 0x0000000407027825 */ /* 0x002fc800078e0202 */
[----:B------:R-:W-:Y:S01]  /*0170*/  IMAD R5, R9, 0x80, R5 ;  /* 0x0000008009057824 */ /* 0x000fe200078e0205 */
[----:B------:R1:W3:Y:S01]  /*0180*/  LDG.E.EL R6, desc[UR4][R2.64] ;  /* 0x0000000402067981 */ /* 0x0002e2000c2e1900 */
[----:B------:R-:W-:-:S03]  /*0190*/  IMAD.SHL.U32 R4, R7, 0x4, RZ ;  /* 0x0000000407047824 */ /* 0x000fc600078e00ff */
[----:B------:R-:W-:Y:S02]  /*01a0*/  SHF.R.S32.HI R11, RZ, 0x1f, R5 ;  /* 0x0000001fff0b7819 */ /* 0x000fe40000011405 */
[----:B------:R-:W-:-:S04]  /*01b0*/  IADD3 R5, P0, R4, R5, RZ ;  /* 0x0000000504057210 */ /* 0x000fc80007f1e0ff */
[----:B------:R-:W-:Y:S01]  /*01c0*/  LEA.HI.X.SX32 R14, R4, R11, 0x1, P0 ;  /* 0x0000000b040e7211 */ /* 0x000fe200000f0eff */
[----:B------:R-:W-:Y:S01]  /*01d0*/  IMAD.SHL.U32 R18, R5, 0x4, RZ ;  /* 0x0000000405127824 */ /* 0x000fe200078e00ff */
[----:B------:R-:W-:Y:S01]  /*01e0*/  LOP3.LUT R11, R7, 0xffffffe0, RZ, 0xc0, !PT ;  /* 0xffffffe0070b7812 */ /* 0x000fe200078ec0ff */
[----:B------:R-:W-:Y:S01]  /*01f0*/  IMAD R8, R9, -0xc00, R0 ;  /* 0xfffff40009087824 */ /* 0x000fe200078e0200 */
[----:B------:R-:W-:Y:S01]  /*0200*/  SHF.L.U64.HI R14, R5, 0x2, R14 ;  /* 0x00000002050e7819 */ /* 0x000fe2000001020e */
[----:B------:R-:W-:Y:S01]  /*0210*/  IMAD.MOV.U32 R10, RZ, RZ, RZ ;  /* 0x000000ffff0a7224 */ /* 0x000fe200078e00ff */
[----:B------:R-:W-:Y:S01]  /*0220*/  IADD3 R4, P1, R18, UR6, RZ ;  /* 0x0000000612047c10 */ /* 0x000fe2000ff3e0ff */
[----:B-1----:R-:W1:Y:S03]  /*0230*/  LDC.64 R2, c[0x0][0x250] ;  /* 0x00009400ff027b82 */ /* 0x002e660000000a00 */
[----:B------:R-:W-:Y:S01]  /*0240*/  IADD3.X R5, R14, UR7, RZ, P1, !PT ;  /* 0x000000070e057c10 */ /* 0x000fe20008ffe4ff */
[----:B------:R-:W-:Y:S01]  /*0250*/  ULDC.64 UR6, c[0x0][0x228] ;  /* 0x00008a0000067ab9 */ /* 0x000fe20000000a00 */
[----:B------:R-:W-:-:S02]  /*0260*/  ISETP.NE.AND P0, PT, R11, 0x280, PT ;  /* 0x000002800b00780c */ /* 0x000fc40003f05270 */
[----:B------:R-:W-:Y:S01]  /*0270*/  IADD3 R20, P2, R18, UR6, RZ ;  /* 0x0000000612147c10 */ /* 0x000fe2000ff5e0ff */
[----:B------:R-:W-:Y:S01]  /*0280*/  IMAD R23, R9, 0xa00, R8 ;  /* 0x00000a0009177824 */ /* 0x000fe200078e0208 */
[C---:B------:R-:W-:Y:S01]  /*0290*/  ISETP.NE.AND P1, PT, R11.reuse, 0x2c0, PT ;  /* 0x000002c00b00780c */ /* 0x040fe20003f25270 */
[----:B------:R-:W4:Y:S01]  /*02a0*/  LDC.64 R8, c[0x0][0x238] ;  /* 0x00008e00ff087b82 */ /* 0x000f220000000a00 */
[----:B------:R-:W-:Y:S01]  /*02b0*/  IADD3.X R21, R14, UR7, RZ, P2, !PT ;  /* 0x000000070e157c10 */ /* 0x000fe200097fe4ff */
[----:B------:R-:W-:Y:S02]  /*02c0*/  ULDC.64 UR6, c[0x0][0x220] ;  /* 0x0000880000067ab9 */ /* 0x000fe40000000a00 */
[----:B------:R-:W-:Y:S02]  /*02d0*/  IADD3 R16, P4, R18, UR6, RZ ;  /* 0x0000000612107c10 */ /* 0x000fe4000ff9e0ff */
[----:B------:R-:W-:Y:S02]  /*02e0*/  IADD3 R18, P5, R18, UR8, RZ ;  /* 0x0000000812127c10 */ /* 0x000fe4000ffbe0ff */
[----:B------:R-:W-:Y:S01]  /*02f0*/  ISETP.NE.AND P3, PT, R11, 0x2a0, PT ;  /* 0x000002a00b00780c */ /* 0x000fe20003f65270 */
[----:B------:R5:W3:Y:S01]  /*0300*/  @!P0 LDG.E R10, desc[UR4][R4.64+-0x2800] ;  /* 0xffd80004040a8981 */ /* 0x000ae2000c1e1900 */
[----:B------:R-:W-:Y:S01]  /*0310*/  ISETP.GT.AND P2, PT, R7, 0x2df, PT ;  /* 0x000002df0700780c */ /* 0x000fe20003f44270 */
[----:B------:R-:W-:Y:S01]  /*0320*/  IMAD.MOV.U32 R11, RZ, RZ, RZ ;  /* 0x000000ffff0b7224 */ /* 0x000fe200078e00ff */
[----:B------:R-:W-:-:S02]  /*0330*/  IADD3.X R19, R14, UR9, RZ, P5, !PT ;  /* 0x000000090e137c10 */ /* 0x000fc4000affe4ff */
[----:B------:R-:W-:Y:S02]  /*0340*/  ISETP.GE.AND P5, PT, R7, 0x280, PT ;  /* 0x000002800700780c */ /* 0x000fe40003fa6270 */
[----:B------:R-:W-:Y:S02]  /*0350*/  IADD3.X R17, R14, UR7, RZ, P4, !PT ;  /* 0x000000070e117c10 */ /* 0x000fe4000a7fe4ff */
[----:B------:R-:W-:Y:S01]  /*0360*/  CS2R R14, SRZ ;  /* 0x00000000000e7805 */ /* 0x000fe2000001ff00 */
[----:B------:R2:W3:Y:S01]  /*0370*/  @!P1 LDG.E R11, desc[UR4][R20.64+-0x2c00] ;  /* 0xffd40004140b9981 */ /* 0x0004e2000c1e1900 */
[----:B-----5:R-:W5:Y:S04]  /*0380*/  LDC.64 R4, c[0x0][0x248] ;  /* 0x00009200ff047b82 */ /* 0x020f680000000a00 */
[----:B------:R-:W3:Y:S04]  /*0390*/  @P2 LDG.E R15, desc[UR4][R18.64+-0x2e00] ;  /* 0xffd20004120f2981 */ /* 0x000ee8000c1e1900 */
[----:B------:R-:W3:Y:S01]  /*03a0*/  @!P3 LDG.E R14, desc[UR4][R16.64+-0x2a00] ;  /* 0xffd60004100eb981 */ /* 0x000ee2000c1e1900 */
[----:B--2---:R-:W-:-:S04]  /*03b0*/  IMAD.WIDE R20, R23, 0x4, R12 ;  /* 0x0000000417147825 */ /* 0x004fc800078e020c */
[----:B------:R-:W-:Y:S02]  /*03c0*/  IMAD.MOV.U32 R12, RZ, RZ, RZ ;  /* 0x000000ffff0c7224 */ /* 0x000fe400078e00ff */
[----:B----4-:R-:W-:-:S04]  /*03d0*/  IMAD.WIDE R8, R7, 0x4, R8 ;  /* 0x0000000407087825 */ /* 0x010fc800078e0208 */
[----:B------:R-:W2:Y:S01]  /*03e0*/  @!P5 LDG.E R12, desc[UR4][R20.64] ;  /* 0x00000004140cd981 */ /* 0x000ea2000c1e1900 */
[----:B-1----:R-:W-:-:S03]  /*03f0*/  IMAD.WIDE R2, R7, 0x4, R2 ;  /* 0x0000000407027825 */ /* 0x002fc600078e0202 */
[----:B------:R-:W4:Y:S01]  /*0400*/  LDG.E.EL R8, desc[UR4][R8.64] ;  /* 0x0000000408087981 */ /* 0x000f22000c2e1900 */
[----:B-----5:R-:W-:-:S03]  /*0410*/  IMAD.WIDE R4, R7, 0x4, R4 ;  /* 0x0000000407047825 */ /* 0x020fc600078e0204 */
[----:B------:R1:W5:Y:S04]  /*0420*/  LDG.E.EL R22, desc[UR4][R2.64] ;  /* 0x0000000402167981 */ /* 0x000368000c2e1900 */
[----:B------:R1:W5:Y:S02]  /*0430*/  LDG.E.EL R7, desc[UR4][R4.64] ;  /* 0x0000000404077981 */ /* 0x000364000c2e1900 */
[----:B-1----:R-:W-:Y:S01]  /*0440*/  IMAD.MOV.U32 R2, RZ, RZ, 0x3e800000 ;  /* 0x3e800000ff027424 */ /* 0x002fe200078e00ff */
[----:B0-----:R-:W0:Y:S02]  /*0450*/  LDC.64 R4, c[0x0][0x258] ;  /* 0x00009600ff047b82 */ /* 0x001e240000000a00 */
[----:B0-----:R-:W-:-:S04]  /*0460*/  IMAD.WIDE R4, R0, 0x4, R4 ;  /* 0x0000000400047825 */ /* 0x001fc800078e0204 */
[----:B---3--:R-:W-:-:S04]  /*0470*/  FADD R6, R6, 9.9999997473787516356e-06 ;  /* 0x3727c5ac06067421 */ /* 0x008fc80000000000 */
[----:B------:R-:W0:Y:S02]  /*0480*/  MUFU.SQRT R13, R6 ;  /* 0x00000006000d7308 */ /* 0x000e240000002000 */
[C---:B0-----:R-:W-:Y:S02]  /*0490*/  FSETP.GT.AND P4, PT, R13.reuse, 8.50705917302346158658e+37, PT ;  /* 0x7e8000000d00780b */ /* 0x041fe40003f84000 */
[----:B------:R-:W-:-:S11]  /*04a0*/  FSETP.GEU.AND P6, PT, R13, 1.175494350822287508e-38, PT ;  /* 0x008000000d00780b */ /* 0x000fd60003fce000 */
[----:B------:R-:W-:-:S04]  /*04b0*/  @P4 FMUL R13, R13, 0.25 ;  /* 0x3e8000000d0d4820 */ /* 0x000fc80000400000 */
[----:B------:R-:W-:Y:S01]  /*04c0*/  @!P6 FMUL R13, R13, 16777216 ;  /* 0x4b8000000d0de820 */ /* 0x000fe20000400000 */
[----:B------:R-:W-:-:S05]  /*04d0*/  SEL R10, R10, RZ, !P0 ;  /* 0x000000ff0a0a7207 */ /* 0x000fca0004000000 */
[----:B------:R-:W0:Y:S01]  /*04e0*/  MUFU.RCP R13, R13 ;  /* 0x0000000d000d7308 */ /* 0x000e220000001000 */
[----:B------:R-:W-:Y:S02]  /*04f0*/  SEL R11, R11, RZ, !P1 ;  /* 0x000000ff0b0b7207 */ /* 0x000fe40004800000 */
[----:B------:R-:W-:Y:S02]  /*0500*/  @P1 SEL R11, R15, RZ, P2 ;  /* 0x000000ff0f0b1207 */ /* 0x000fe40001000000 */
[----:B------:R-:W-:Y:S02]  /*0510*/  SEL R14, R14, RZ, !P3 ;  /* 0x000000ff0e0e7207 */ /* 0x000fe40005800000 */
[----:B------:R-:W-:Y:S02]  /*0520*/  FSEL R6, R2, 1, P4 ;  /* 0x3f80000002067808 */ /* 0x000fe40002000000 */
[----:B------:R-:W-:Y:S01]  /*0530*/  @P0 SEL R10, R14, R11, !P3 ;  /* 0x0000000b0e0a0207 */ /* 0x000fe20005800000 */
[----:B------:R-:W1:Y:S01]  /*0540*/  LDC.64 R2, c[0x0][0x260] ;  /* 0x00009800ff027b82 */ /* 0x000e620000000a00 */
[----:B--2---:R-:W-:Y:S01]  /*0550*/  SEL R9, R12, RZ, !P5 ;  /* 0x000000ff0c097207 */ /* 0x004fe20006800000 */
[----:B------:R-:W-:-:S03]  /*0560*/  @!P6 FMUL R6, R6, 16777216 ;  /* 0x4b8000000606e820 */ /* 0x000fc60000400000 */
[----:B------:R-:W-:Y:S01]  /*0570*/  SEL R9, R9, R10, !P5 ;  /* 0x0000000a09097207 */ /* 0x000fe20006800000 */
[----:B0-----:R-:W-:-:S04]  /*0580*/  FMUL R11, R13, R6 ;  /* 0x000000060d0b7220 */ /* 0x001fc80000400000 */
[----:B----4-:R-:W-:-:S04]  /*0590*/  FADD R8, -R8, R9 ;  /* 0x0000000908087221 */ /* 0x010fc80000000100 */
[----:B------:R-:W-:-:S04]  /*05a0*/  FMUL R8, R8, R11 ;  /* 0x0000000b08087220 */ /* 0x000fc80000400000 */
[----:B-----5:R-:W-:Y:S01]  /*05b0*/  FFMA R7, R7, R8, R22 ;  /* 0x0000000807077223 */ /* 0x020fe20000000016 */
[----:B-1----:R-:W-:-:S04]  /*05c0*/  IMAD.WIDE R2, R0, 0x4, R2 ;  /* 0x0000000400027825 */ /* 0x002fc800078e0202 */
[----:B------:R-:W-:-:S04]  /*05d0*/  FSETP.GEU.AND P0, PT, R7, RZ, PT ;  /* 0x000000ff0700720b */ /* 0x000fc80003f0e000 */
[----:B------:R-:W-:Y:S01]  /*05e0*/  FSEL R7, R7, RZ, P0 ;  /* 0x000000ff07077208 */ /* 0x000fe20000000000 */
[----:B------:R-:W-:Y:S04]  /*05f0*/  STG.E desc[UR4][R4.64], R9 ;  /* 0x0000000904007986 */ /* 0x000fe8000c101904 */
[----:B------:R-:W-:Y:S01]  /*0600*/  STG.E desc[UR4][R2.64], R7 ;  /* 0x0000000702007986 */ /* 0x000fe2000c101904 */
[----:B------:R-:W-:Y:S05]  /*0610*/  EXIT ;  /* 0x000000000000794d */ /* 0x000fea0003800000 */
.L_x_0:
[----:B------:R-:W-:-:S00]  /*0620*/  BRA `(.L_x_0) ;  /* 0xfffffffc00fc7947 */ /* 0x000fc0000383ffff */
[----:B------:R-:W-:-:S00]  /*0630*/  NOP ;  /* 0x0000000000007918 */ /* 0x000fc00000000000 */
        /* <DEDUP_REMOVED lines=12> */
.L_x_1:


//--------------------- .nv.global.init           --------------------------
	.section	.nv.global.init,"aw",@progbits
.nv.global.init:
	.type		_$_str,@object
	.size		_$_str,(_$_str_$_2 - _$_str)
_$_str:
        /*0000*/ 	.byte	0x5f, 0x5f, 0x43, 0x55, 0x44, 0x41, 0x5f, 0x46, 0x54, 0x5a, 0x00
	.type		_$_str_$_2,@object
	.size		_$_str_$_2,(.L_1 - _$_str_$_2)
_$_str_$_2:
        /*000b*/ 	.byte	0x5f, 0x5f, 0x43, 0x55, 0x44, 0x41, 0x5f, 0x50, 0x52, 0x45, 0x43, 0x5f, 0x53, 0x51, 0x52, 0x54
        /*001b*/ 	.byte	0x00
.L_1:


//--------------------- .nv.constant0.triton_poi_fused__native_batch_norm_legit_no_training_cat_relu_93 --------------------------
	.section	.nv.constant0.triton_poi_fused__native_batch_norm_legit_no_training_cat_relu_93,"a",@progbits
	.sectionflags	@""
	.align	4
.nv.constant0.triton_poi_fused__native_batch_norm_legit_no_training_cat_relu_93:
	.zero		620
